//
// Generated by NVIDIA NVVM Compiler
//
// Compiler Build ID: CL-36424714
// Cuda compilation tools, release 13.0, V13.0.88
// Based on NVVM 20.0.0
//

.version 9.0
.target sm_100
.address_size 64

	// .globl	_Z13findUsingGPUsPiS_iiS_

.visible .entry _Z13findUsingGPUsPiS_iiS_(
	.param .u64 .ptr .align 1 _Z13findUsingGPUsPiS_iiS__param_0,
	.param .u64 .ptr .align 1 _Z13findUsingGPUsPiS_iiS__param_1,
	.param .u32 _Z13findUsingGPUsPiS_iiS__param_2,
	.param .u32 _Z13findUsingGPUsPiS_iiS__param_3,
	.param .u64 .ptr .align 1 _Z13findUsingGPUsPiS_iiS__param_4
)
{
	.reg .pred 	%p<57>;
	.reg .b32 	%r<117>;
	.reg .b64 	%rd<47>;

	ld.param.u64 	%rd9, [_Z13findUsingGPUsPiS_iiS__param_0];
	ld.param.u64 	%rd10, [_Z13findUsingGPUsPiS_iiS__param_1];
	ld.param.u32 	%r38, [_Z13findUsingGPUsPiS_iiS__param_2];
	ld.param.u32 	%r39, [_Z13findUsingGPUsPiS_iiS__param_3];
	ld.param.u64 	%rd8, [_Z13findUsingGPUsPiS_iiS__param_4];
	cvta.to.global.u64 	%rd1, %rd10;
	cvta.to.global.u64 	%rd2, %rd9;
	mov.u32 	%r1, %ntid.x;
	mov.u32 	%r40, %ctaid.x;
	mov.u32 	%r41, %tid.x;
	mad.lo.s32 	%r108, %r1, %r40, %r41;
	setp.ge.s32 	%p1, %r108, %r38;
	setp.lt.s32 	%p2, %r39, 1;
	or.pred  	%p3, %p1, %p2;
	@%p3 bra 	$L__BB0_43;
	and.b32  	%r3, %r39, 7;
	add.s32 	%r4, %r3, -1;
	and.b32  	%r5, %r39, 3;
	and.b32  	%r6, %r39, 2147483640;
	and.b32  	%r7, %r39, 1;
	mov.u32 	%r42, %nctaid.x;
	mul.lo.s32 	%r8, %r1, %r42;
	shr.u32 	%r43, %r39, 31;
	add.s32 	%r44, %r39, %r43;
	shr.s32 	%r45, %r44, 1;
	neg.s32 	%r9, %r45;
	cvta.to.global.u64 	%rd3, %rd8;
$L__BB0_2:
	setp.lt.u32 	%p4, %r39, 8;
	add.s32 	%r112, %r108, %r9;
	mul.wide.s32 	%rd11, %r108, 4;
	add.s64 	%rd4, %rd3, %rd11;
	mov.b32 	%r113, 0;
	@%p4 bra 	$L__BB0_21;
	mov.b32 	%r109, 0;
$L__BB0_4:
	.pragma "nounroll";
	setp.lt.s32 	%p5, %r112, 0;
	setp.ge.s32 	%p6, %r112, %r38;
	mul.wide.u32 	%rd12, %r109, 4;
	add.s64 	%rd5, %rd1, %rd12;
	or.pred  	%p7, %p5, %p6;
	@%p7 bra 	$L__BB0_6;
	mul.wide.u32 	%rd13, %r112, 4;
	add.s64 	%rd14, %rd2, %rd13;
	ld.global.u32 	%r48, [%rd14];
	ld.global.u32 	%r49, [%rd5];
	ld.global.u32 	%r50, [%rd4];
	mad.lo.s32 	%r51, %r49, %r48, %r50;
	st.global.u32 	[%rd4], %r51;
$L__BB0_6:
	add.s32 	%r14, %r112, 1;
	setp.lt.s32 	%p8, %r112, -1;
	setp.ge.s32 	%p9, %r14, %r38;
	or.pred  	%p10, %p8, %p9;
	@%p10 bra 	$L__BB0_8;
	mul.wide.u32 	%rd15, %r14, 4;
	add.s64 	%rd16, %rd2, %rd15;
	ld.global.u32 	%r52, [%rd16];
	ld.global.u32 	%r53, [%rd5+4];
	ld.global.u32 	%r54, [%rd4];
	mad.lo.s32 	%r55, %r53, %r52, %r54;
	st.global.u32 	[%rd4], %r55;
$L__BB0_8:
	add.s32 	%r15, %r112, 2;
	setp.lt.s32 	%p11, %r112, -2;
	setp.ge.s32 	%p12, %r15, %r38;
	or.pred  	%p13, %p11, %p12;
	@%p13 bra 	$L__BB0_10;
	mul.wide.u32 	%rd17, %r15, 4;
	add.s64 	%rd18, %rd2, %rd17;
	ld.global.u32 	%r56, [%rd18];
	ld.global.u32 	%r57, [%rd5+8];
	ld.global.u32 	%r58, [%rd4];
	mad.lo.s32 	%r59, %r57, %r56, %r58;
	st.global.u32 	[%rd4], %r59;
$L__BB0_10:
	add.s32 	%r16, %r112, 3;
	setp.lt.s32 	%p14, %r112, -3;
	setp.ge.s32 	%p15, %r16, %r38;
	or.pred  	%p16, %p14, %p15;
	@%p16 bra 	$L__BB0_12;
	mul.wide.u32 	%rd19, %r16, 4;
	add.s64 	%rd20, %rd2, %rd19;
	ld.global.u32 	%r60, [%rd20];
	ld.global.u32 	%r61, [%rd5+12];
	ld.global.u32 	%r62, [%rd4];
	mad.lo.s32 	%r63, %r61, %r60, %r62;
	st.global.u32 	[%rd4], %r63;
$L__BB0_12:
	add.s32 	%r17, %r112, 4;
	setp.lt.s32 	%p17, %r112, -4;
	setp.ge.s32 	%p18, %r17, %r38;
	or.pred  	%p19, %p17, %p18;
	@%p19 bra 	$L__BB0_14;
	mul.wide.u32 	%rd21, %r17, 4;
	add.s64 	%rd22, %rd2, %rd21;
	ld.global.u32 	%r64, [%rd22];
	ld.global.u32 	%r65, [%rd5+16];
	ld.global.u32 	%r66, [%rd4];
	mad.lo.s32 	%r67, %r65, %r64, %r66;
	st.global.u32 	[%rd4], %r67;
$L__BB0_14:
	add.s32 	%r18, %r112, 5;
	setp.lt.s32 	%p20, %r112, -5;
	setp.ge.s32 	%p21, %r18, %r38;
	or.pred  	%p22, %p20, %p21;
	@%p22 bra 	$L__BB0_16;
	mul.wide.u32 	%rd23, %r18, 4;
	add.s64 	%rd24, %rd2, %rd23;
	ld.global.u32 	%r68, [%rd24];
	ld.global.u32 	%r69, [%rd5+20];
	ld.global.u32 	%r70, [%rd4];
	mad.lo.s32 	%r71, %r69, %r68, %r70;
	st.global.u32 	[%rd4], %r71;
$L__BB0_16:
	add.s32 	%r19, %r112, 6;
	setp.lt.s32 	%p23, %r112, -6;
	setp.ge.s32 	%p24, %r19, %r38;
	or.pred  	%p25, %p23, %p24;
	@%p25 bra 	$L__BB0_18;
	mul.wide.u32 	%rd25, %r19, 4;
	add.s64 	%rd26, %rd2, %rd25;
	ld.global.u32 	%r72, [%rd26];
	ld.global.u32 	%r73, [%rd5+24];
	ld.global.u32 	%r74, [%rd4];
	mad.lo.s32 	%r75, %r73, %r72, %r74;
	st.global.u32 	[%rd4], %r75;
$L__BB0_18:
	add.s32 	%r20, %r112, 7;
	setp.lt.s32 	%p26, %r112, -7;
	setp.ge.s32 	%p27, %r20, %r38;
	or.pred  	%p28, %p26, %p27;
	@%p28 bra 	$L__BB0_20;
	mul.wide.u32 	%rd27, %r20, 4;
	add.s64 	%rd28, %rd2, %rd27;
	ld.global.u32 	%r76, [%rd28];
	ld.global.u32 	%r77, [%rd5+28];
	ld.global.u32 	%r78, [%rd4];
	mad.lo.s32 	%r79, %r77, %r76, %r78;
	st.global.u32 	[%rd4], %r79;
$L__BB0_20:
	add.s32 	%r112, %r112, 8;
	add.s32 	%r109, %r109, 8;
	setp.ne.s32 	%p29, %r109, %r6;
	mov.u32 	%r113, %r6;
	@%p29 bra 	$L__BB0_4;
$L__BB0_21:
	setp.eq.s32 	%p30, %r3, 0;
	@%p30 bra 	$L__BB0_42;
	setp.lt.u32 	%p31, %r4, 3;
	@%p31 bra 	$L__BB0_32;
	setp.lt.s32 	%p32, %r112, 0;
	setp.ge.s32 	%p33, %r112, %r38;
	mul.wide.u32 	%rd29, %r113, 4;
	add.s64 	%rd6, %rd1, %rd29;
	or.pred  	%p34, %p32, %p33;
	@%p34 bra 	$L__BB0_25;
	mul.wide.u32 	%rd30, %r112, 4;
	add.s64 	%rd31, %rd2, %rd30;
	ld.global.u32 	%r80, [%rd31];
	ld.global.u32 	%r81, [%rd6];
	ld.global.u32 	%r82, [%rd4];
	mad.lo.s32 	%r83, %r81, %r80, %r82;
	st.global.u32 	[%rd4], %r83;
$L__BB0_25:
	add.s32 	%r25, %r112, 1;
	setp.lt.s32 	%p35, %r112, -1;
	setp.ge.s32 	%p36, %r25, %r38;
	or.pred  	%p37, %p35, %p36;
	@%p37 bra 	$L__BB0_27;
	mul.wide.u32 	%rd32, %r25, 4;
	add.s64 	%rd33, %rd2, %rd32;
	ld.global.u32 	%r84, [%rd33];
	ld.global.u32 	%r85, [%rd6+4];
	ld.global.u32 	%r86, [%rd4];
	mad.lo.s32 	%r87, %r85, %r84, %r86;
	st.global.u32 	[%rd4], %r87;
$L__BB0_27:
	add.s32 	%r26, %r112, 2;
	setp.lt.s32 	%p38, %r112, -2;
	setp.ge.s32 	%p39, %r26, %r38;
	or.pred  	%p40, %p38, %p39;
	@%p40 bra 	$L__BB0_29;
	mul.wide.u32 	%rd34, %r26, 4;
	add.s64 	%rd35, %rd2, %rd34;
	ld.global.u32 	%r88, [%rd35];
	ld.global.u32 	%r89, [%rd6+8];
	ld.global.u32 	%r90, [%rd4];
	mad.lo.s32 	%r91, %r89, %r88, %r90;
	st.global.u32 	[%rd4], %r91;
$L__BB0_29:
	add.s32 	%r27, %r112, 3;
	setp.lt.s32 	%p41, %r112, -3;
	setp.ge.s32 	%p42, %r27, %r38;
	or.pred  	%p43, %p41, %p42;
	@%p43 bra 	$L__BB0_31;
	mul.wide.u32 	%rd36, %r27, 4;
	add.s64 	%rd37, %rd2, %rd36;
	ld.global.u32 	%r92, [%rd37];
	ld.global.u32 	%r93, [%rd6+12];
	ld.global.u32 	%r94, [%rd4];
	mad.lo.s32 	%r95, %r93, %r92, %r94;
	st.global.u32 	[%rd4], %r95;
$L__BB0_31:
	add.s32 	%r112, %r112, 4;
	add.s32 	%r113, %r113, 4;
$L__BB0_32:
	setp.eq.s32 	%p44, %r5, 0;
	@%p44 bra 	$L__BB0_42;
	setp.eq.s32 	%p45, %r5, 1;
	@%p45 bra 	$L__BB0_39;
	setp.lt.s32 	%p46, %r112, 0;
	setp.ge.s32 	%p47, %r112, %r38;
	mul.wide.u32 	%rd38, %r113, 4;
	add.s64 	%rd7, %rd1, %rd38;
	or.pred  	%p48, %p46, %p47;
	@%p48 bra 	$L__BB0_36;
	mul.wide.u32 	%rd39, %r112, 4;
	add.s64 	%rd40, %rd2, %rd39;
	ld.global.u32 	%r96, [%rd40];
	ld.global.u32 	%r97, [%rd7];
	ld.global.u32 	%r98, [%rd4];
	mad.lo.s32 	%r99, %r97, %r96, %r98;
	st.global.u32 	[%rd4], %r99;
$L__BB0_36:
	add.s32 	%r32, %r112, 1;
	setp.lt.s32 	%p49, %r112, -1;
	setp.ge.s32 	%p50, %r32, %r38;
	or.pred  	%p51, %p49, %p50;
	@%p51 bra 	$L__BB0_38;
	mul.wide.u32 	%rd41, %r32, 4;
	add.s64 	%rd42, %rd2, %rd41;
	ld.global.u32 	%r100, [%rd42];
	ld.global.u32 	%r101, [%rd7+4];
	ld.global.u32 	%r102, [%rd4];
	mad.lo.s32 	%r103, %r101, %r100, %r102;
	st.global.u32 	[%rd4], %r103;
$L__BB0_38:
	add.s32 	%r112, %r112, 2;
	add.s32 	%r113, %r113, 2;
$L__BB0_39:
	setp.eq.s32 	%p52, %r7, 0;
	@%p52 bra 	$L__BB0_42;
	setp.lt.s32 	%p53, %r112, 0;
	setp.ge.s32 	%p54, %r112, %r38;
	or.pred  	%p55, %p53, %p54;
	@%p55 bra 	$L__BB0_42;
	mul.wide.u32 	%rd43, %r112, 4;
	add.s64 	%rd44, %rd2, %rd43;
	ld.global.u32 	%r104, [%rd44];
	mul.wide.u32 	%rd45, %r113, 4;
	add.s64 	%rd46, %rd1, %rd45;
	ld.global.u32 	%r105, [%rd46];
	ld.global.u32 	%r106, [%rd4];
	mad.lo.s32 	%r107, %r105, %r104, %r106;
	st.global.u32 	[%rd4], %r107;
$L__BB0_42:
	add.s32 	%r108, %r108, %r8;
	setp.lt.s32 	%p56, %r108, %r38;
	@%p56 bra 	$L__BB0_2;
$L__BB0_43:
	ret;

}


// ===== COMPILED SASS (sm_100) =====

	.target	sm_100

	.elftype	@"ET_EXEC"


//--------------------- .note.nv.tkinfo           --------------------------
	.section	.note.nv.tkinfo,"",@"SHT_NOTE"
	.sectionflags	@"SHF_NOTE_NV_TKINFO"
	.tkinfo
        /*0018*/ 	.word	0x00000002
        /*0030*/ 	.string	""
        /*0030*/ 	.string	"ptxas"
        /*0030*/ 	.string	"Cuda compilation tools, release 13.0, V13.0.88"
        /*0030*/ 	.string	"Build cuda_13.0.r13.0/compiler.36424714_0"
        /*0030*/ 	.string	"-arch sm_100 -m 64 "



//--------------------- .note.nv.cuinfo           --------------------------
	.section	.note.nv.cuinfo,"",@"SHT_NOTE"
	.sectionflags	@"SHF_NOTE_NV_CUINFO"
        /*0018*/ 	.short	0x0002
        /*001a*/ 	.short	0x0064
        /*001c*/ 	.short	0x0082
	.zero		2


//--------------------- .nv.info                  --------------------------
	.section	.nv.info,"",@"SHT_CUDA_INFO"
	.align	4


	//----- nvinfo : EIATTR_REGCOUNT
	.align		4
        /*0000*/ 	.byte	0x04, 0x2f
        /*0002*/ 	.short	(.L_1 - .L_0)
	.align		4
.L_0:
        /*0004*/ 	.word	index@(_Z13findUsingGPUsPiS_iiS_)
        /*0008*/ 	.word	0x0000001a


	//----- nvinfo : EIATTR_FRAME_SIZE
	.align		4
.L_1:
        /*000c*/ 	.byte	0x04, 0x11
        /*000e*/ 	.short	(.L_3 - .L_2)
	.align		4
.L_2:
        /*0010*/ 	.word	index@(_Z13findUsingGPUsPiS_iiS_)
        /*0014*/ 	.word	0x00000000


	//----- nvinfo : EIATTR_MIN_STACK_SIZE
	.align		4
.L_3:
        /*0018*/ 	.byte	0x04, 0x12
        /*001a*/ 	.short	(.L_5 - .L_4)
	.align		4
.L_4:
        /*001c*/ 	.word	index@(_Z13findUsingGPUsPiS_iiS_)
        /*0020*/ 	.word	0x00000000
.L_5:


//--------------------- .nv.compat                --------------------------
	.section	.nv.compat,"",@"SHT_CUDA_COMPAT_INFO"
	.align	4
        /*0000*/ 	.byte	0x02, 0x09, 0x00, 0x00, 0x02, 0x02, 0x01, 0x00, 0x02, 0x05, 0x05, 0x00, 0x03, 0x07, 0x01, 0x01
        /*0010*/ 	.byte	0x02, 0x03, 0x00, 0x00, 0x02, 0x06, 0x01, 0x00, 0x04, 0x0b, 0x08, 0x00, 0x09, 0x00, 0x00, 0x00
        /*0020*/ 	.byte	0x00, 0x00, 0x00, 0x00


//--------------------- .nv.info._Z13findUsingGPUsPiS_iiS_ --------------------------
	.section	.nv.info._Z13findUsingGPUsPiS_iiS_,"",@"SHT_CUDA_INFO"
	.sectionflags	@""
	.align	4


	//----- nvinfo : EIATTR_CUDA_API_VERSION
	.align		4
        /*0000*/ 	.byte	0x04, 0x37
        /*0002*/ 	.short	(.L_7 - .L_6)
.L_6:
        /*0004*/ 	.word	0x00000082


	//----- nvinfo : EIATTR_KPARAM_INFO
	.align		4
.L_7:
        /*0008*/ 	.byte	0x04, 0x17
        /*000a*/ 	.short	(.L_9 - .L_8)
.L_8:
        /*000c*/ 	.word	0x00000000
        /*0010*/ 	.short	0x0004
        /*0012*/ 	.short	0x0018
        /*0014*/ 	.byte	0x00, 0xf5, 0x21, 0x00


	//----- nvinfo : EIATTR_KPARAM_INFO
	.align		4
.L_9:
        /*0018*/ 	.byte	0x04, 0x17
        /*001a*/ 	.short	(.L_11 - .L_10)
.L_10:
        /*001c*/ 	.word	0x00000000
        /*0020*/ 	.short	0x0003
        /*0022*/ 	.short	0x0014
        /*0024*/ 	.byte	0x00, 0xf0, 0x11, 0x00


	//----- nvinfo : EIATTR_KPARAM_INFO
	.align		4
.L_11:
        /*0028*/ 	.byte	0x04, 0x17
        /*002a*/ 	.short	(.L_13 - .L_12)
.L_12:
        /*002c*/ 	.word	0x00000000
        /*0030*/ 	.short	0x0002
        /*0032*/ 	.short	0x0010
        /*0034*/ 	.byte	0x00, 0xf0, 0x11, 0x00


	//----- nvinfo : EIATTR_KPARAM_INFO
	.align		4
.L_13:
        /*0038*/ 	.byte	0x04, 0x17
        /*003a*/ 	.short	(.L_15 - .L_14)
.L_14:
        /*003c*/ 	.word	0x00000000
        /*0040*/ 	.short	0x0001
        /*0042*/ 	.short	0x0008
        /*0044*/ 	.byte	0x00, 0xf5, 0x21, 0x00


	//----- nvinfo : EIATTR_KPARAM_INFO
	.align		4
.L_15:
        /*0048*/ 	.byte	0x04, 0x17
        /*004a*/ 	.short	(.L_17 - .L_16)
.L_16:
        /*004c*/ 	.word	0x00000000
        /*0050*/ 	.short	0x0000
        /*0052*/ 	.short	0x0000
        /*0054*/ 	.byte	0x00, 0xf5, 0x21, 0x00


	//----- nvinfo : EIATTR_SPARSE_MMA_MASK
	.align		4
.L_17:
        /*0058*/ 	.byte	0x03, 0x50
        /*005a*/ 	.short	0x0000


	//----- nvinfo : EIATTR_MAXREG_COUNT
	.align		4
        /*005c*/ 	.byte	0x03, 0x1b
        /*005e*/ 	.short	0x00ff


	//----- nvinfo : EIATTR_MERCURY_ISA_VERSION
	.align		4
        /*0060*/ 	.byte	0x03, 0x5f
        /*0062*/ 	.short	0x0101


	//----- nvinfo : EIATTR_VRC_CTA_INIT_COUNT
	.align		4
        /*0064*/ 	.byte	0x02, 0x4a
	.zero		1
	.zero		1


	//----- nvinfo : EIATTR_EXIT_INSTR_OFFSETS
	.align		4
        /*0068*/ 	.byte	0x04, 0x1c
        /*006a*/ 	.short	(.L_19 - .L_18)


	//   ....[0]....
.L_18:
        /*006c*/ 	.word	0x00000080


	//   ....[1]....
        /*0070*/ 	.word	0x00000d70


	//----- nvinfo : EIATTR_CRS_STACK_SIZE
	.align		4
.L_19:
        /*0074*/ 	.byte	0x04, 0x1e
        /*0076*/ 	.short	(.L_21 - .L_20)
.L_20:
        /*0078*/ 	.word	0x00000000


	//----- nvinfo : EIATTR_CBANK_PARAM_SIZE
	.align		4
.L_21:
        /*007c*/ 	.byte	0x03, 0x19
        /*007e*/ 	.short	0x0020


	//----- nvinfo : EIATTR_PARAM_CBANK
	.align		4
        /*0080*/ 	.byte	0x04, 0x0a
        /*0082*/ 	.short	(.L_23 - .L_22)
	.align		4
.L_22:
        /*0084*/ 	.word	index@(.nv.constant0._Z13findUsingGPUsPiS_iiS_)
        /*0088*/ 	.short	0x0380
        /*008a*/ 	.short	0x0020


	//----- nvinfo : EIATTR_SW_WAR
	.align		4
.L_23:
        /*008c*/ 	.byte	0x04, 0x36
        /*008e*/ 	.short	(.L_25 - .L_24)
.L_24:
        /*0090*/ 	.word	0x00000008
.L_25:


//--------------------- .nv.callgraph             --------------------------
	.section	.nv.callgraph,"",@"SHT_CUDA_CALLGRAPH"
	.align	4
	.sectionentsize	8
	.align		4
        /*0000*/ 	.word	0x00000000
	.align		4
        /*0004*/ 	.word	0xffffffff
	.align		4
        /*0008*/ 	.word	0x00000000
	.align		4
        /*000c*/ 	.word	0xfffffffe
	.align		4
        /*0010*/ 	.word	0x00000000
	.align		4
        /*0014*/ 	.word	0xfffffffd
	.align		4
        /*0018*/ 	.word	0x00000000
	.align		4
        /*001c*/ 	.word	0xfffffffc


//--------------------- .text._Z13findUsingGPUsPiS_iiS_ --------------------------
	.section	.text._Z13findUsingGPUsPiS_iiS_,"ax",@progbits
	.align	128
        .global         _Z13findUsingGPUsPiS_iiS_
        .type           _Z13findUsingGPUsPiS_iiS_,@function
        .size           _Z13findUsingGPUsPiS_iiS_,(.L_x_12 - _Z13findUsingGPUsPiS_iiS_)
        .other          _Z13findUsingGPUsPiS_iiS_,@"STO_CUDA_ENTRY STV_DEFAULT"
_Z13findUsingGPUsPiS_iiS_:
.text._Z13findUsingGPUsPiS_iiS_:
[----:B------:R-:W-:Y:S01]  /*0000*/  LDC R1, c[0x0][0x37c] ;  /* 0x0000df00ff017b82 */ /* 0x000fe20000000800 */
[----:B------:R-:W0:Y:S07]  /*0010*/  S2R R6, SR_CTAID.X ;  /* 0x0000000000067919 */ /* 0x000e2e0000002500 */
[----:B------:R-:W1:Y:S01]  /*0020*/  LDC.64 R4, c[0x0][0x390] ;  /* 0x0000e400ff047b82 */ /* 0x000e620000000a00 */
[----:B------:R-:W0:Y:S01]  /*0030*/  LDCU UR4, c[0x0][0x360] ;  /* 0x00006c00ff0477ac */ /* 0x000e220008000800 */
[----:B------:R-:W0:Y:S01]  /*0040*/  S2R R3, SR_TID.X ;  /* 0x0000000000037919 */ /* 0x000e220000002100 */
[----:B-1----:R-:W-:Y:S01]  /*0050*/  ISETP.GE.AND P0, PT, R5, 0x1, PT ;  /* 0x000000010500780c */ /* 0x002fe20003f06270 */
[----:B0-----:R-:W-:-:S05]  /*0060*/  IMAD R6, R6, UR4, R3 ;  /* 0x0000000406067c24 */ /* 0x001fca000f8e0203 */
[----:B------:R-:W-:-:S13]  /*0070*/  ISETP.GE.OR P0, PT, R6, R4, !P0 ;  /* 0x000000040600720c */ /* 0x000fda0004706670 */
[----:B------:R-:W-:Y:S05]  /*0080*/  @P0 EXIT ;  /* 0x000000000000094d */ /* 0x000fea0003800000 */
[----:B------:R-:W0:Y:S01]  /*0090*/  LDCU UR5, c[0x0][0x370] ;  /* 0x00006e00ff0577ac */ /* 0x000e220008000800 */
[C---:B------:R-:W-:Y:S02]  /*00a0*/  LOP3.LUT R14, R5.reuse, 0x7, RZ, 0xc0, !PT ;  /* 0x00000007050e7812 */ /* 0x040fe400078ec0ff */
[C---:B------:R-:W-:Y:S01]  /*00b0*/  LEA.HI R7, R5.reuse, R5, RZ, 0x1 ;  /* 0x0000000505077211 */ /* 0x040fe200078f08ff */
[----:B------:R-:W1:Y:S01]  /*00c0*/  LDCU.64 UR6, c[0x0][0x358] ;  /* 0x00006b00ff0677ac */ /* 0x000e620008000a00 */
[----:B------:R-:W-:Y:S01]  /*00d0*/  LOP3.LUT R15, R5, 0x3, RZ, 0xc0, !PT ;  /* 0x00000003050f7812 */ /* 0x000fe200078ec0ff */
[----:B------:R-:W-:Y:S01]  /*00e0*/  VIADD R0, R14, 0xffffffff ;  /* 0xffffffff0e007836 */ /* 0x000fe20000000000 */
[----:B------:R-:W-:Y:S01]  /*00f0*/  SHF.R.S32.HI R7, RZ, 0x1, R7 ;  /* 0x00000001ff077819 */ /* 0x000fe20000011407 */
[----:B------:R-:W2:Y:S03]  /*0100*/  LDCU UR10, c[0x0][0x390] ;  /* 0x00007200ff0a77ac */ /* 0x000ea60008000800 */
[----:B------:R-:W-:-:S02]  /*0110*/  ISETP.GE.U32.AND P2, PT, R0, 0x3, PT ;  /* 0x000000030000780c */ /* 0x000fc40003f46070 */
[----:B------:R-:W-:Y:S01]  /*0120*/  LOP3.LUT R0, R5, 0x7ffffff8, RZ, 0xc0, !PT ;  /* 0x7ffffff805007812 */ /* 0x000fe200078ec0ff */
[----:B0-----:R-:W-:-:S12]  /*0130*/  UIMAD UR4, UR4, UR5, URZ ;  /* 0x00000005040472a4 */ /* 0x001fd8000f8e02ff */
.L_x_10:
[----:B0--3--:R-:W0:Y:S01]  /*0140*/  LDC.64 R2, c[0x0][0x398] ;  /* 0x0000e600ff027b82 */ /* 0x009e220000000a00 */
[----:B------:R-:W3:Y:S01]  /*0150*/  LDCU.64 UR8, c[0x0][0x390] ;  /* 0x00007200ff0877ac */ /* 0x000ee20008000a00 */
[C---:B------:R-:W-:Y:S02]  /*0160*/  IMAD.IADD R8, R6.reuse, 0x1, -R7 ;  /* 0x0000000106087824 */ /* 0x040fe400078e0a07 */
[----:B------:R-:W-:Y:S01]  /*0170*/  IMAD.MOV.U32 R10, RZ, RZ, RZ ;  /* 0x000000ffff0a7224 */ /* 0x000fe200078e00ff */
[----:B---3--:R-:W-:Y:S01]  /*0180*/  UISETP.GE.U32.AND UP0, UPT, UR9, 0x8, UPT ;  /* 0x000000080900788c */ /* 0x008fe2000bf06070 */
[----:B------:R-:W-:Y:S01]  /*0190*/  MOV R9, UR8 ;  /* 0x0000000800097c02 */ /* 0x000fe20008000f00 */
[----:B0-----:R-:W-:-:S04]  /*01a0*/  IMAD.WIDE R2, R6, 0x4, R2 ;  /* 0x0000000406027825 */ /* 0x001fc800078e0202 */
[----:B------:R-:W-:-:S05]  /*01b0*/  VIADD R6, R6, UR4 ;  /* 0x0000000406067c36 */ /* 0x000fca0008000000 */
[----:B------:R-:W-:Y:S01]  /*01c0*/  ISETP.GE.AND P3, PT, R6, R9, PT ;  /* 0x000000090600720c */ /* 0x000fe20003f66270 */
[----:B------:R-:W-:-:S12]  /*01d0*/  BRA.U !UP0, `(.L_x_0) ;  /* 0x0000000508607547 */ /* 0x000fd8000b800000 */
[----:B------:R-:W-:-:S07]  /*01e0*/  HFMA2 R11, -RZ, RZ, 0, 0 ;  /* 0x00000000ff0b7431 */ /* 0x000fce00000001ff */
.L_x_1:
[----:B--2---:R-:W-:Y:S01]  /*01f0*/  IMAD.U32 R9, RZ, RZ, UR10 ;  /* 0x0000000aff097e24 */ /* 0x004fe2000f8e00ff */
[----:B------:R-:W0:Y:S04]  /*0200*/  LDC.64 R4, c[0x0][0x388] ;  /* 0x0000e200ff047b82 */ /* 0x000e280000000a00 */
[----:B------:R-:W-:-:S04]  /*0210*/  ISETP.GE.AND P1, PT, R8, R9, PT ;  /* 0x000000090800720c */ /* 0x000fc80003f26270 */
[----:B------:R-:W-:-:S13]  /*0220*/  ISETP.LT.OR P1, PT, R8, RZ, P1 ;  /* 0x000000ff0800720c */ /* 0x000fda0000f21670 */
[----:B------:R-:W2:Y:S01]  /*0230*/  @!P1 LDC.64 R16, c[0x0][0x380] ;  /* 0x0000e000ff109b82 */ /* 0x000ea20000000a00 */
[----:B-1----:R-:W3:Y:S01]  /*0240*/  @!P1 LDG.E R10, desc[UR6][R2.64] ;  /* 0x00000006020a9981 */ /* 0x002ee2000c1e1900 */
[----:B0-----:R-:W-:-:S05]  /*0250*/  IMAD.WIDE.U32 R4, R11, 0x4, R4 ;  /* 0x000000040b047825 */ /* 0x001fca00078e0004 */
[----:B------:R-:W3:Y:S01]  /*0260*/  @!P1 LDG.E R19, desc[UR6][R4.64] ;  /* 0x0000000604139981 */ /* 0x000ee2000c1e1900 */
[----:B--2---:R-:W-:-:S06]  /*0270*/  @!P1 IMAD.WIDE.U32 R16, R8, 0x4, R16 ;  /* 0x0000000408109825 */ /* 0x004fcc00078e0010 */
[----:B------:R-:W3:Y:S01]  /*0280*/  @!P1 LDG.E R16, desc[UR6][R16.64] ;  /* 0x0000000610109981 */ /* 0x000ee2000c1e1900 */
[----:B------:R-:W-:-:S05]  /*0290*/  VIADD R18, R8, 0x1 ;  /* 0x0000000108127836 */ /* 0x000fca0000000000 */
[----:B------:R-:W-:-:S04]  /*02a0*/  ISETP.GE.AND P0, PT, R18, R9, PT ;  /* 0x000000091200720c */ /* 0x000fc80003f06270 */
[----:B------:R-:W-:-:S13]  /*02b0*/  ISETP.LT.OR P0, PT, R8, -0x1, P0 ;  /* 0xffffffff0800780c */ /* 0x000fda0000701670 */
[----:B------:R-:W0:Y:S01]  /*02c0*/  @!P0 LDC.64 R12, c[0x0][0x380] ;  /* 0x0000e000ff0c8b82 */ /* 0x000e220000000a00 */
[----:B---3--:R-:W-:Y:S02]  /*02d0*/  @!P1 IMAD R21, R16, R19, R10 ;  /* 0x0000001310159224 */ /* 0x008fe400078e020a */
[----:B0-----:R-:W-:-:S03]  /*02e0*/  @!P0 IMAD.WIDE.U32 R18, R18, 0x4, R12 ;  /* 0x0000000412128825 */ /* 0x001fc600078e000c */
[----:B------:R0:W-:Y:S04]  /*02f0*/  @!P1 STG.E desc[UR6][R2.64], R21 ;  /* 0x0000001502009986 */ /* 0x0001e8000c101906 */
[----:B------:R-:W2:Y:S04]  /*0300*/  @!P0 LDG.E R18, desc[UR6][R18.64] ;  /* 0x0000000612128981 */ /* 0x000ea8000c1e1900 */
[----:B------:R-:W2:Y:S04]  /*0310*/  @!P0 LDG.E R23, desc[UR6][R4.64+0x4] ;  /* 0x0000040604178981 */ /* 0x000ea8000c1e1900 */
[----:B------:R-:W2:Y:S01]  /*0320*/  @!P0 LDG.E R10, desc[UR6][R2.64] ;  /* 0x00000006020a8981 */ /* 0x000ea2000c1e1900 */
[----:B------:R-:W-:-:S04]  /*0330*/  IADD3 R16, PT, PT, R8, 0x2, RZ ;  /* 0x0000000208107810 */ /* 0x000fc80007ffe0ff */
[----:B------:R-:W-:-:S04]  /*0340*/  ISETP.GE.AND P1, PT, R16, R9, PT ;  /* 0x000000091000720c */ /* 0x000fc80003f26270 */
[----:B------:R-:W-:-:S13]  /*0350*/  ISETP.LT.OR P1, PT, R8, -0x2, P1 ;  /* 0xfffffffe0800780c */ /* 0x000fda0000f21670 */
[----:B------:R-:W1:Y:S02]  /*0360*/  @!P1 LDC.64 R12, c[0x0][0x380] ;  /* 0x0000e000ff0c9b82 */ /* 0x000e640000000a00 */
[----:B-1----:R-:W-:-:S04]  /*0370*/  @!P1 IMAD.WIDE.U32 R16, R16, 0x4, R12 ;  /* 0x0000000410109825 */ /* 0x002fc800078e000c */
[----:B--2---:R-:W-:-:S05]  /*0380*/  @!P0 IMAD R23, R18, R23, R10 ;  /* 0x0000001712178224 */ /* 0x004fca00078e020a */
[----:B------:R1:W-:Y:S04]  /*0390*/  @!P0 STG.E desc[UR6][R2.64], R23 ;  /* 0x0000001702008986 */ /* 0x0003e8000c101906 */
[----:B------:R-:W2:Y:S04]  /*03a0*/  @!P1 LDG.E R16, desc[UR6][R16.64] ;  /* 0x0000000610109981 */ /* 0x000ea8000c1e1900 */
[----:B------:R-:W2:Y:S04]  /*03b0*/  @!P1 LDG.E R19, desc[UR6][R4.64+0x8] ;  /* 0x0000080604139981 */ /* 0x000ea8000c1e1900 */
[----:B0-----:R-:W2:Y:S01]  /*03c0*/  @!P1 LDG.E R21, desc[UR6][R2.64] ;  /* 0x0000000602159981 */ /* 0x001ea2000c1e1900 */
[----:B------:R-:W-:-:S05]  /*03d0*/  VIADD R18, R8, 0x3 ;  /* 0x0000000308127836 */ /* 0x000fca0000000000 */
[----:B------:R-:W-:-:S04]  /*03e0*/  ISETP.GE.AND P0, PT, R18, R9, PT ;  /* 0x000000091200720c */ /* 0x000fc80003f06270 */
[----:B------:R-:W-:-:S13]  /*03f0*/  ISETP.LT.OR P0, PT, R8, -0x3, P0 ;  /* 0xfffffffd0800780c */ /* 0x000fda0000701670 */
[----:B------:R-:W0:Y:S01]  /*0400*/  @!P0 LDC.64 R12, c[0x0][0x380] ;  /* 0x0000e000ff0c8b82 */ /* 0x000e220000000a00 */
[----:B--2---:R-:W-:Y:S02]  /*0410*/  @!P1 IMAD R21, R16, R19, R21 ;  /* 0x0000001310159224 */ /* 0x004fe400078e0215 */
[----:B0-----:R-:W-:-:S03]  /*0420*/  @!P0 IMAD.WIDE.U32 R18, R18, 0x4, R12 ;  /* 0x0000000412128825 */ /* 0x001fc600078e000c */
[----:B------:R0:W-:Y:S04]  /*0430*/  @!P1 STG.E desc[UR6][R2.64], R21 ;  /* 0x0000001502009986 */ /* 0x0001e8000c101906 */
[----:B------:R-:W2:Y:S04]  /*0440*/  @!P0 LDG.E R18, desc[UR6][R18.64] ;  /* 0x0000000612128981 */ /* 0x000ea8000c1e1900 */
[----:B------:R-:W2:Y:S04]  /*0450*/  @!P0 LDG.E R17, desc[UR6][R4.64+0xc] ;  /* 0x00000c0604118981 */ /* 0x000ea8000c1e1900 */
[----:B-1----:R-:W2:Y:S01]  /*0460*/  @!P0 LDG.E R23, desc[UR6][R2.64] ;  /* 0x0000000602178981 */ /* 0x002ea2000c1e1900 */
[----:B------:R-:W-:-:S05]  /*0470*/  VIADD R16, R8, 0x4 ;  /* 0x0000000408107836 */ /* 0x000fca0000000000 */
[----:B------:R-:W-:-:S04]  /*0480*/  ISETP.GE.AND P1, PT, R16, R9, PT ;  /* 0x000000091000720c */ /* 0x000fc80003f26270 */
[----:B------:R-:W-:-:S13]  /*0490*/  ISETP.LT.OR P1, PT, R8, -0x4, P1 ;  /* 0xfffffffc0800780c */ /* 0x000fda0000f21670 */
[----:B------:R-:W1:Y:S01]  /*04a0*/  @!P1 LDC.64 R12, c[0x0][0x380] ;  /* 0x0000e000ff0c9b82 */ /* 0x000e620000000a00 */
[----:B--2---:R-:W-:Y:S02]  /*04b0*/  @!P0 IMAD R23, R18, R17, R23 ;  /* 0x0000001112178224 */ /* 0x004fe400078e0217 */
[----:B-1----:R-:W-:-:S03]  /*04c0*/  @!P1 IMAD.WIDE.U32 R16, R16, 0x4, R12 ;  /* 0x0000000410109825 */ /* 0x002fc600078e000c */
[----:B------:R1:W-:Y:S04]  /*04d0*/  @!P0 STG.E desc[UR6][R2.64], R23 ;  /* 0x0000001702008986 */ /* 0x0003e8000c101906 */
[----:B------:R-:W2:Y:S04]  /*04e0*/  @!P1 LDG.E R16, desc[UR6][R16.64] ;  /* 0x0000000610109981 */ /* 0x000ea8000c1e1900 */
[----:B------:R-:W2:Y:S04]  /*04f0*/  @!P1 LDG.E R19, desc[UR6][R4.64+0x10] ;  /* 0x0000100604139981 */ /* 0x000ea8000c1e1900 */
[----:B0-----:R-:W2:Y:S01]  /*0500*/  @!P1 LDG.E R21, desc[UR6][R2.64] ;  /* 0x0000000602159981 */ /* 0x001ea2000c1e1900 */
[----:B------:R-:W-:-:S04]  /*0510*/  IADD3 R18, PT, PT, R8, 0x5, RZ ;  /* 0x0000000508127810 */ /* 0x000fc80007ffe0ff */
        /* <DEDUP_REMOVED lines=18> */
[----:B------:R-:W2:Y:S01]  /*0640*/  @!P1 LDG.E R10, desc[UR6][R2.64] ;  /* 0x00000006020a9981 */ /* 0x000ea2000c1e1900 */
[----:B------:R-:W-:-:S05]  /*0650*/  VIADD R18, R8, 0x7 ;  /* 0x0000000708127836 */ /* 0x000fca0000000000 */
[----:B------:R-:W-:-:S04]  /*0660*/  ISETP.GE.AND P0, PT, R18, R9, PT ;  /* 0x000000091200720c */ /* 0x000fc80003f06270 */
[----:B------:R-:W-:-:S13]  /*0670*/  ISETP.LT.OR P0, PT, R8, -0x7, P0 ;  /* 0xfffffff90800780c */ /* 0x000fda0000701670 */
[----:B------:R-:W1:Y:S02]  /*0680*/  @!P0 LDC.64 R12, c[0x0][0x380] ;  /* 0x0000e000ff0c8b82 */ /* 0x000e640000000a00 */
[----:B-1----:R-:W-:-:S04]  /*0690*/  @!P0 IMAD.WIDE.U32 R12, R18, 0x4, R12 ;  /* 0x00000004120c8825 */ /* 0x002fc800078e000c */
[----:B--2---:R-:W-:-:S05]  /*06a0*/  @!P1 IMAD R19, R16, R19, R10 ;  /* 0x0000001310139224 */ /* 0x004fca00078e020a */
[----:B------:R3:W-:Y:S04]  /*06b0*/  @!P1 STG.E desc[UR6][R2.64], R19 ;  /* 0x0000001302009986 */ /* 0x0007e8000c101906 */
[----:B0-----:R-:W2:Y:S04]  /*06c0*/  @!P0 LDG.E R21, desc[UR6][R4.64+0x1c] ;  /* 0x00001c0604158981 */ /* 0x001ea8000c1e1900 */
[----:B------:R-:W2:Y:S04]  /*06d0*/  @!P0 LDG.E R12, desc[UR6][R12.64] ;  /* 0x000000060c0c8981 */ /* 0x000ea8000c1e1900 */
[----:B------:R-:W2:Y:S01]  /*06e0*/  @!P0 LDG.E R10, desc[UR6][R2.64] ;  /* 0x00000006020a8981 */ /* 0x000ea2000c1e1900 */
[----:B------:R-:W-:Y:S01]  /*06f0*/  IADD3 R11, PT, PT, R11, 0x8, RZ ;  /* 0x000000080b0b7810 */ /* 0x000fe20007ffe0ff */
[----:B------:R-:W-:-:S02]  /*0700*/  VIADD R8, R8, 0x8 ;  /* 0x0000000808087836 */ /* 0x000fc40000000000 */
[----:B--2---:R-:W-:-:S05]  /*0710*/  @!P0 IMAD R21, R12, R21, R10 ;  /* 0x000000150c158224 */ /* 0x004fca00078e020a */
[----:B------:R3:W-:Y:S01]  /*0720*/  @!P0 STG.E desc[UR6][R2.64], R21 ;  /* 0x0000001502008986 */ /* 0x0007e2000c101906 */
[----:B------:R-:W-:-:S13]  /*0730*/  ISETP.NE.AND P0, PT, R11, R0, PT ;  /* 0x000000000b00720c */ /* 0x000fda0003f05270 */
[----:B---3--:R-:W-:Y:S05]  /*0740*/  @P0 BRA `(.L_x_1) ;  /* 0xfffffff800a80947 */ /* 0x008fea000383ffff */
[----:B------:R-:W-:-:S07]  /*0750*/  MOV R10, R0 ;  /* 0x00000000000a7202 */ /* 0x000fce0000000f00 */
.L_x_0:
[----:B------:R-:W-:-:S13]  /*0760*/  ISETP.NE.AND P0, PT, R14, RZ, PT ;  /* 0x000000ff0e00720c */ /* 0x000fda0003f05270 */
[----:B------:R-:W-:Y:S05]  /*0770*/  @!P0 BRA `(.L_x_2) ;  /* 0x0000000400788947 */ /* 0x000fea0003800000 */
[----:B------:R-:W-:Y:S05]  /*0780*/  @!P2 BRA `(.L_x_3) ;  /* 0x0000000000b8a947 */ /* 0x000fea0003800000 */
[C---:B------:R-:W-:Y:S01]  /*0790*/  ISETP.GE.AND P1, PT, R8.reuse, R9, PT ;  /* 0x000000090800720c */ /* 0x040fe20003f26270 */
[----:B------:R-:W0:Y:S03]  /*07a0*/  LDC.64 R4, c[0x0][0x388] ;  /* 0x0000e200ff047b82 */ /* 0x000e260000000a00 */
[----:B------:R-:W-:-:S13]  /*07b0*/  ISETP.LT.OR P1, PT, R8, RZ, P1 ;  /* 0x000000ff0800720c */ /* 0x000fda0000f21670 */
[----:B------:R-:W3:Y:S01]  /*07c0*/  @!P1 LDC.64 R16, c[0x0][0x380] ;  /* 0x0000e000ff109b82 */ /* 0x000ee20000000a00 */
[----:B-1----:R-:W4:Y:S01]  /*07d0*/  @!P1 LDG.E R18, desc[UR6][R2.64] ;  /* 0x0000000602129981 */ /* 0x002f22000c1e1900 */
[----:B0-----:R-:W-:-:S05]  /*07e0*/  IMAD.WIDE.U32 R4, R10, 0x4, R4 ;  /* 0x000000040a047825 */ /* 0x001fca00078e0004 */
[----:B------:R-:W4:Y:S01]  /*07f0*/  @!P1 LDG.E R11, desc[UR6][R4.64] ;  /* 0x00000006040b9981 */ /* 0x000f22000c1e1900 */
[----:B---3--:R-:W-:-:S06]  /*0800*/  @!P1 IMAD.WIDE.U32 R16, R8, 0x4, R16 ;  /* 0x0000000408109825 */ /* 0x008fcc00078e0010 */
[----:B------:R-:W4:Y:S01]  /*0810*/  @!P1 LDG.E R16, desc[UR6][R16.64] ;  /* 0x0000000610109981 */ /* 0x000f22000c1e1900 */
[----:B------:R-:W-:-:S05]  /*0820*/  VIADD R19, R8, 0x1 ;  /* 0x0000000108137836 */ /* 0x000fca0000000000 */
[----:B------:R-:W-:-:S04]  /*0830*/  ISETP.GE.AND P0, PT, R19, R9, PT ;  /* 0x000000091300720c */ /* 0x000fc80003f06270 */
[----:B------:R-:W-:-:S13]  /*0840*/  ISETP.LT.OR P0, PT, R8, -0x1, P0 ;  /* 0xffffffff0800780c */ /* 0x000fda0000701670 */
[----:B------:R-:W0:Y:S01]  /*0850*/  @!P0 LDC.64 R12, c[0x0][0x380] ;  /* 0x0000e000ff0c8b82 */ /* 0x000e220000000a00 */
[----:B----4-:R-:W-:Y:S02]  /*0860*/  @!P1 IMAD R11, R16, R11, R18 ;  /* 0x0000000b100b9224 */ /* 0x010fe400078e0212 */
[----:B0-----:R-:W-:-:S03]  /*0870*/  @!P0 IMAD.WIDE.U32 R18, R19, 0x4, R12 ;  /* 0x0000000413128825 */ /* 0x001fc600078e000c */
[----:B------:R0:W-:Y:S04]  /*0880*/  @!P1 STG.E desc[UR6][R2.64], R11 ;  /* 0x0000000b02009986 */ /* 0x0001e8000c101906 */
[----:B------:R-:W3:Y:S04]  /*0890*/  @!P0 LDG.E R18, desc[UR6][R18.64] ;  /* 0x0000000612128981 */ /* 0x000ee8000c1e1900 */
[----:B------:R-:W3:Y:S04]  /*08a0*/  @!P0 LDG.E R21, desc[UR6][R4.64+0x4] ;  /* 0x0000040604158981 */ /* 0x000ee8000c1e1900 */
[----:B------:R-:W3:Y:S01]  /*08b0*/  @!P0 LDG.E R20, desc[UR6][R2.64] ;  /* 0x0000000602148981 */ /* 0x000ee2000c1e1900 */
[----:B------:R-:W-:-:S04]  /*08c0*/  IADD3 R16, PT, PT, R8, 0x2, RZ ;  /* 0x0000000208107810 */ /* 0x000fc80007ffe0ff */
[----:B------:R-:W-:-:S04]  /*08d0*/  ISETP.GE.AND P1, PT, R16, R9, PT ;  /* 0x000000091000720c */ /* 0x000fc80003f26270 */
[----:B------:R-:W-:-:S13]  /*08e0*/  ISETP.LT.OR P1, PT, R8, -0x2, P1 ;  /* 0xfffffffe0800780c */ /* 0x000fda0000f21670 */
[----:B------:R-:W1:Y:S02]  /*08f0*/  @!P1 LDC.64 R12, c[0x0][0x380] ;  /* 0x0000e000ff0c9b82 */ /* 0x000e640000000a00 */
[----:B-1----:R-:W-:-:S04]  /*0900*/  @!P1 IMAD.WIDE.U32 R12, R16, 0x4, R12 ;  /* 0x00000004100c9825 */ /* 0x002fc800078e000c */
[----:B---3--:R-:W-:-:S05]  /*0910*/  @!P0 IMAD R21, R18, R21, R20 ;  /* 0x0000001512158224 */ /* 0x008fca00078e0214 */
[----:B------:R1:W-:Y:S04]  /*0920*/  @!P0 STG.E desc[UR6][R2.64], R21 ;  /* 0x0000001502008986 */ /* 0x0003e8000c101906 */
[----:B------:R-:W3:Y:S04]  /*0930*/  @!P1 LDG.E R12, desc[UR6][R12.64] ;  /* 0x000000060c0c9981 */ /* 0x000ee8000c1e1900 */
[----:B0-----:R-:W3:Y:S04]  /*0940*/  @!P1 LDG.E R11, desc[UR6][R4.64+0x8] ;  /* 0x00000806040b9981 */ /* 0x001ee8000c1e1900 */
[----:B------:R-:W3:Y:S01]  /*0950*/  @!P1 LDG.E R16, desc[UR6][R2.64] ;  /* 0x0000000602109981 */ /* 0x000ee2000c1e1900 */
[----:B------:R-:W-:-:S05]  /*0960*/  VIADD R17, R8, 0x3 ;  /* 0x0000000308117836 */ /* 0x000fca0000000000 */
[----:B------:R-:W-:-:S04]  /*0970*/  ISETP.GE.AND P0, PT, R17, R9, PT ;  /* 0x000000091100720c */ /* 0x000fc80003f06270 */
[----:B------:R-:W-:Y:S01]  /*0980*/  ISETP.LT.OR P0, PT, R8, -0x3, P0 ;  /* 0xfffffffd0800780c */ /* 0x000fe20000701670 */
[----:B------:R-:W-:Y:S01]  /*0990*/  BSSY.RECONVERGENT B0, `(.L_x_4) ;  /* 0x000000b000007945 */ /* 0x000fe20003800200 */
[----:B---3--:R-:W-:-:S05]  /*09a0*/  @!P1 IMAD R11, R12, R11, R16 ;  /* 0x0000000b0c0b9224 */ /* 0x008fca00078e0210 */
[----:B------:R1:W-:Y:S06]  /*09b0*/  @!P1 STG.E desc[UR6][R2.64], R11 ;  /* 0x0000000b02009986 */ /* 0x0003ec000c101906 */
[----:B------:R-:W-:Y:S05]  /*09c0*/  @P0 BRA `(.L_x_5) ;  /* 0x00000000001c0947 */ /* 0x000fea0003800000 */
[----:B------:R-:W0:Y:S01]  /*09d0*/  LDC.64 R12, c[0x0][0x380] ;  /* 0x0000e000ff0c7b82 */ /* 0x000e220000000a00 */
[----:B------:R-:W3:Y:S04]  /*09e0*/  LDG.E R5, desc[UR6][R4.64+0xc] ;  /* 0x00000c0604057981 */ /* 0x000ee8000c1e1900 */
[----:B-1----:R-:W3:Y:S01]  /*09f0*/  LDG.E R11, desc[UR6][R2.64] ;  /* 0x00000006020b7981 */ /* 0x002ee2000c1e1900 */
[----:B0-----:R-:W-:-:S06]  /*0a00*/  IMAD.WIDE.U32 R12, R17, 0x4, R12 ;  /* 0x00000004110c7825 */ /* 0x001fcc00078e000c */
[----:B------:R-:W3:Y:S02]  /*0a10*/  LDG.E R12, desc[UR6][R12.64] ;  /* 0x000000060c0c7981 */ /* 0x000ee4000c1e1900 */
[----:B---3--:R-:W-:-:S05]  /*0a20*/  IMAD R11, R12, R5, R11 ;  /* 0x000000050c0b7224 */ /* 0x008fca00078e020b */
[----:B------:R0:W-:Y:S02]  /*0a30*/  STG.E desc[UR6][R2.64], R11 ;  /* 0x0000000b02007986 */ /* 0x0001e4000c101906 */
.L_x_5:
[----:B--2---:R-:W-:Y:S05]  /*0a40*/  BSYNC.RECONVERGENT B0 ;  /* 0x0000000000007941 */ /* 0x004fea0003800200 */
.L_x_4:
[----:B------:R-:W-:Y:S01]  /*0a50*/  IADD3 R10, PT, PT, R10, 0x4, RZ ;  /* 0x000000040a0a7810 */ /* 0x000fe20007ffe0ff */
[----:B------:R-:W-:-:S07]  /*0a60*/  VIADD R8, R8, 0x4 ;  /* 0x0000000408087836 */ /* 0x000fce0000000000 */
.L_x_3:
[----:B------:R-:W-:Y:S01]  /*0a70*/  ISETP.NE.AND P0, PT, R15, RZ, PT ;  /* 0x000000ff0f00720c */ /* 0x000fe20003f05270 */
[----:B------:R-:W-:-:S12]  /*0a80*/  BSSY.RECONVERGENT B0, `(.L_x_2) ;  /* 0x000002d000007945 */ /* 0x000fd80003800200 */
[----:B------:R-:W-:Y:S05]  /*0a90*/  @!P0 BRA `(.L_x_6) ;  /* 0x0000000000ac8947 */ /* 0x000fea0003800000 */
[----:B------:R-:W-:-:S13]  /*0aa0*/  ISETP.NE.AND P0, PT, R15, 0x1, PT ;  /* 0x000000010f00780c */ /* 0x000fda0003f05270 */
[----:B------:R-:W-:Y:S05]  /*0ab0*/  @!P0 BRA `(.L_x_7) ;  /* 0x0000000000688947 */ /* 0x000fea0003800000 */
[C---:B------:R-:W-:Y:S01]  /*0ac0*/  ISETP.GE.AND P0, PT, R8.reuse, R9, PT ;  /* 0x000000090800720c */ /* 0x040fe20003f06270 */
[----:B------:R-:W3:Y:S03]  /*0ad0*/  LDC.64 R4, c[0x0][0x388] ;  /* 0x0000e200ff047b82 */ /* 0x000ee60000000a00 */
[----:B------:R-:W-:-:S13]  /*0ae0*/  ISETP.LT.OR P1, PT, R8, RZ, P0 ;  /* 0x000000ff0800720c */ /* 0x000fda0000721670 */
[----:B------:R-:W4:Y:S01]  /*0af0*/  @!P1 LDC.64 R12, c[0x0][0x380] ;  /* 0x0000e000ff0c9b82 */ /* 0x000f220000000a00 */
[----:B-1----:R-:W5:Y:S01]  /*0b00*/  @!P1 LDG.E R16, desc[UR6][R2.64] ;  /* 0x0000000602109981 */ /* 0x002f62000c1e1900 */
[----:B---3--:R-:W-:-:S05]  /*0b10*/  IMAD.WIDE.U32 R4, R10, 0x4, R4 ;  /* 0x000000040a047825 */ /* 0x008fca00078e0004 */
[----:B0-----:R-:W5:Y:S01]  /*0b20*/  @!P1 LDG.E R11, desc[UR6][R4.64] ;  /* 0x00000006040b9981 */ /* 0x001f62000c1e1900 */
[----:B----4-:R-:W-:-:S06]  /*0b30*/  @!P1 IMAD.WIDE.U32 R12, R8, 0x4, R12 ;  /* 0x00000004080c9825 */ /* 0x010fcc00078e000c */
[----:B------:R-:W5:Y:S01]  /*0b40*/  @!P1 LDG.E R12, desc[UR6][R12.64] ;  /* 0x000000060c0c9981 */ /* 0x000f62000c1e1900 */
[----:B------:R-:W-:-:S04]  /*0b50*/  IADD3 R17, PT, PT, R8, 0x1, RZ ;  /* 0x0000000108117810 */ /* 0x000fc80007ffe0ff */
[----:B------:R-:W-:-:S04]  /*0b60*/  ISETP.GE.AND P0, PT, R17, R9, PT ;  /* 0x000000091100720c */ /* 0x000fc80003f06270 */
[----:B------:R-:W-:Y:S01]  /*0b70*/  ISETP.LT.OR P0, PT, R8, -0x1, P0 ;  /* 0xffffffff0800780c */ /* 0x000fe20000701670 */
[----:B------:R-:W-:Y:S01]  /*0b80*/  BSSY.RECONVERGENT B1, `(.L_x_8) ;  /* 0x000000b000017945 */ /* 0x000fe20003800200 */
[----:B-----5:R-:W-:-:S05]  /*0b90*/  @!P1 IMAD R11, R12, R11, R16 ;  /* 0x0000000b0c0b9224 */ /* 0x020fca00078e0210 */
[----:B------:R0:W-:Y:S06]  /*0ba0*/  @!P1 STG.E desc[UR6][R2.64], R11 ;  /* 0x0000000b02009986 */ /* 0x0001ec000c101906 */
[----:B------:R-:W-:Y:S05]  /*0bb0*/  @P0 BRA `(.L_x_9) ;  /* 0x00000000001c0947 */ /* 0x000fea0003800000 */
[----:B------:R-:W1:Y:S01]  /*0bc0*/  LDC.64 R12, c[0x0][0x380] ;  /* 0x0000e000ff0c7b82 */ /* 0x000e620000000a00 */
[----:B------:R-:W3:Y:S04]  /*0bd0*/  LDG.E R5, desc[UR6][R4.64+0x4] ;  /* 0x0000040604057981 */ /* 0x000ee8000c1e1900 */
[----:B0-----:R-:W3:Y:S01]  /*0be0*/  LDG.E R11, desc[UR6][R2.64] ;  /* 0x00000006020b7981 */ /* 0x001ee2000c1e1900 */
[----:B-1----:R-:W-:-:S06]  /*0bf0*/  IMAD.WIDE.U32 R12, R17, 0x4, R12 ;  /* 0x00000004110c7825 */ /* 0x002fcc00078e000c */
[----:B------:R-:W3:Y:S02]  /*0c00*/  LDG.E R12, desc[UR6][R12.64] ;  /* 0x000000060c0c7981 */ /* 0x000ee4000c1e1900 */
[----:B---3--:R-:W-:-:S05]  /*0c10*/  IMAD R11, R12, R5, R11 ;  /* 0x000000050c0b7224 */ /* 0x008fca00078e020b */
[----:B------:R1:W-:Y:S02]  /*0c20*/  STG.E desc[UR6][R2.64], R11 ;  /* 0x0000000b02007986 */ /* 0x0003e4000c101906 */
.L_x_9:
[----:B--2---:R-:W-:Y:S05]  /*0c30*/  BSYNC.RECONVERGENT B1 ;  /* 0x0000000000017941 */ /* 0x004fea0003800200 */
.L_x_8:
[----:B------:R-:W-:Y:S01]  /*0c40*/  VIADD R10, R10, 0x2 ;  /* 0x000000020a0a7836 */ /* 0x000fe20000000000 */
[----:B------:R-:W-:-:S07]  /*0c50*/  IADD3 R8, PT, PT, R8, 0x2, RZ ;  /* 0x0000000208087810 */ /* 0x000fce0007ffe0ff */
.L_x_7:
[----:B------:R-:W3:Y:S01]  /*0c60*/  LDCU UR5, c[0x0][0x394] ;  /* 0x00007280ff0577ac */ /* 0x000ee20008000800 */
[----:B------:R-:W-:-:S04]  /*0c70*/  ISETP.GE.AND P0, PT, R8, R9, PT ;  /* 0x000000090800720c */ /* 0x000fc80003f06270 */
[----:B------:R-:W-:Y:S01]  /*0c80*/  ISETP.LT.OR P0, PT, R8, RZ, P0 ;  /* 0x000000ff0800720c */ /* 0x000fe20000701670 */
[----:B---3--:R-:W-:-:S06]  /*0c90*/  ULOP3.LUT UP0, URZ, UR5, 0x1, URZ, 0xc0, !UPT ;  /* 0x0000000105ff7892 */ /* 0x008fcc000f80c0ff */
[----:B------:R-:W-:-:S13]  /*0ca0*/  PLOP3.LUT P0, PT, P0, PT, UP0, 0xd5, 0x5d ;  /* 0x00000000005d781c */ /* 0x000fda000070fa0d */
[----:B------:R-:W-:Y:S05]  /*0cb0*/  @P0 BRA `(.L_x_6) ;  /* 0x0000000000240947 */ /* 0x000fea0003800000 */
[----:B------:R-:W3:Y:S01]  /*0cc0*/  LDC.64 R4, c[0x0][0x380] ;  /* 0x0000e000ff047b82 */ /* 0x000ee20000000a00 */
[----:B01----:R-:W4:Y:S07]  /*0cd0*/  LDG.E R11, desc[UR6][R2.64] ;  /* 0x00000006020b7981 */ /* 0x003f2e000c1e1900 */
[----:B------:R-:W0:Y:S01]  /*0ce0*/  LDC.64 R12, c[0x0][0x388] ;  /* 0x0000e200ff0c7b82 */ /* 0x000e220000000a00 */
[----:B---3--:R-:W-:-:S06]  /*0cf0*/  IMAD.WIDE.U32 R8, R8, 0x4, R4 ;  /* 0x0000000408087825 */ /* 0x008fcc00078e0004 */
[----:B------:R-:W4:Y:S01]  /*0d00*/  LDG.E R8, desc[UR6][R8.64] ;  /* 0x0000000608087981 */ /* 0x000f22000c1e1900 */
[----:B0-----:R-:W-:-:S06]  /*0d10*/  IMAD.WIDE.U32 R4, R10, 0x4, R12 ;  /* 0x000000040a047825 */ /* 0x001fcc00078e000c */
[----:B------:R-:W4:Y:S02]  /*0d20*/  LDG.E R5, desc[UR6][R4.64] ;  /* 0x0000000604057981 */ /* 0x000f24000c1e1900 */
[----:B----4-:R-:W-:-:S05]  /*0d30*/  IMAD R11, R8, R5, R11 ;  /* 0x00000005080b7224 */ /* 0x010fca00078e020b */
[----:B------:R3:W-:Y:S02]  /*0d40*/  STG.E desc[UR6][R2.64], R11 ;  /* 0x0000000b02007986 */ /* 0x0007e4000c101906 */
.L_x_6:
[----:B-12---:R-:W-:Y:S05]  /*0d50*/  BSYNC.RECONVERGENT B0 ;  /* 0x0000000000007941 */ /* 0x006fea0003800200 */
.L_x_2:
[----:B------:R-:W-:Y:S05]  /*0d60*/  @!P3 BRA `(.L_x_10) ;  /* 0xfffffff000f4b947 */ /* 0x000fea000383ffff */
[----:B-12---:R-:W-:Y:S05]  /*0d70*/  EXIT ;  /* 0x000000000000794d */ /* 0x006fea0003800000 */
.L_x_11:
[----:B------:R-:W-:-:S00]  /*0d80*/  BRA `(.L_x_11) ;  /* 0xfffffffc00fc7947 */ /* 0x000fc0000383ffff */
[----:B------:R-:W-:-:S00]  /*0d90*/  NOP ;  /* 0x0000000000007918 */ /* 0x000fc00000000000 */
        /* <DEDUP_REMOVED lines=14> */
.L_x_12:


//--------------------- .nv.shared.reserved.0     --------------------------
	.section	.nv.shared.reserved.0,"aw",@nobits
	.weak		__nv_reservedSMEM_offset_0_alias
	.size		__nv_reservedSMEM_offset_0_alias, 0, 64
	.other		__nv_reservedSMEM_offset_0_alias,@"STO_CUDA_RESERVED_SHARED STV_DEFAULT"
__nv_reservedSMEM_offset_0_alias:
	.zero		0
	.zero		64


//--------------------- .nv.constant0._Z13findUsingGPUsPiS_iiS_ --------------------------
	.section	.nv.constant0._Z13findUsingGPUsPiS_iiS_,"a",@progbits
	.sectionflags	@""
	.align	4
.nv.constant0._Z13findUsingGPUsPiS_iiS_:
	.zero		928


//--------------------- SYMBOLS --------------------------

	.type		.nv.reservedSmem.offset0,@object
	.size		.nv.reservedSmem.offset0,0x4
